	.headerflags	@"EF_CUDA_TEXMODE_UNIFIED EF_CUDA_64BIT_ADDRESS EF_CUDA_ACCELERATORS EF_CUDA_SM90 EF_CUDA_VIRTUAL_SM(EF_CUDA_SM90)"
	.elftype	@"ET_EXEC"


//--------------------- .nv.info                  --------------------------
	.section	.nv.info,"",@"SHT_CUDA_INFO"
	.align	4


	//----- nvinfo : EIATTR_REGCOUNT
	.align		4
        /*0000*/ 	.byte	0x04, 0x2f
        /*0002*/ 	.short	(.L_3 - .L_2)
	.align		4
.L_2:
        /*0004*/ 	.word	index@(triton_poi_fused_cat_38)
        /*0008*/ 	.word	0x00000030


	//----- nvinfo : EIATTR_MIN_STACK_SIZE
	.align		4
.L_3:
        /*000c*/ 	.byte	0x04, 0x12
        /*000e*/ 	.short	(.L_5 - .L_4)
	.align		4
.L_4:
        /*0010*/ 	.word	index@(triton_poi_fused_cat_38)
        /*0014*/ 	.word	0x00000000


	//----- nvinfo : EIATTR_FRAME_SIZE
	.align		4
.L_5:
        /*0018*/ 	.byte	0x04, 0x11
        /*001a*/ 	.short	(.L_7 - .L_6)
	.align		4
.L_6:
        /*001c*/ 	.word	index@(triton_poi_fused_cat_38)
        /*0020*/ 	.word	0x00000000


	//----- nvinfo : EIATTR_MIN_STACK_SIZE
	.align		4
.L_7:
        /*0024*/ 	.byte	0x04, 0x12
        /*0026*/ 	.short	(.L_9 - .L_8)
	.align		4
.L_8:
        /*0028*/ 	.word	index@(triton_poi_fused_cat_38)
        /*002c*/ 	.word	0x00000000
.L_9:


//--------------------- .nv.info.triton_poi_fused_cat_38 --------------------------
	.section	.nv.info.triton_poi_fused_cat_38,"",@"SHT_CUDA_INFO"
	.sectionflags	@""
	.align	4


	//----- nvinfo : EIATTR_CUDA_API_VERSION
	.align		4
        /*0000*/ 	.byte	0x04, 0x37
        /*0002*/ 	.short	(.L_11 - .L_10)
.L_10:
        /*0004*/ 	.word	0x0000007c


	//----- nvinfo : EIATTR_KPARAM_INFO
	.align		4
.L_11:
        /*0008*/ 	.byte	0x04, 0x17
        /*000a*/ 	.short	(.L_13 - .L_12)
.L_12:
        /*000c*/ 	.word	0x00000000
        /*0010*/ 	.short	0x0007
        /*0012*/ 	.short	0x0038
        /*0014*/ 	.byte	0x00, 0xf0, 0x11, 0x00


	//----- nvinfo : EIATTR_KPARAM_INFO
	.align		4
.L_13:
        /*0018*/ 	.byte	0x04, 0x17
        /*001a*/ 	.short	(.L_15 - .L_14)
.L_14:
        /*001c*/ 	.word	0x00000000
        /*0020*/ 	.short	0x0006
        /*0022*/ 	.short	0x0030
        /*0024*/ 	.byte	0x00, 0xf4, 0x21, 0x00


	//----- nvinfo : EIATTR_KPARAM_INFO
	.align		4
.L_15:
        /*0028*/ 	.byte	0x04, 0x17
        /*002a*/ 	.short	(.L_17 - .L_16)
.L_16:
        /*002c*/ 	.word	0x00000000
        /*0030*/ 	.short	0x0005
        /*0032*/ 	.short	0x0028
        /*0034*/ 	.byte	0x00, 0xf4, 0x21, 0x00


	//----- nvinfo : EIATTR_KPARAM_INFO
	.align		4
.L_17:
        /*0038*/ 	.byte	0x04, 0x17
        /*003a*/ 	.short	(.L_19 - .L_18)
.L_18:
        /*003c*/ 	.word	0x00000000
        /*0040*/ 	.short	0x0004
        /*0042*/ 	.short	0x0020
        /*0044*/ 	.byte	0x00, 0xf4, 0x21, 0x00


	//----- nvinfo : EIATTR_KPARAM_INFO
	.align		4
.L_19:
        /*0048*/ 	.byte	0x04, 0x17
        /*004a*/ 	.short	(.L_21 - .L_20)
.L_20:
        /*004c*/ 	.word	0x00000000
        /*0050*/ 	.short	0x0003
        /*0052*/ 	.short	0x0018
        /*0054*/ 	.byte	0x00, 0xf4, 0x21, 0x00


	//----- nvinfo : EIATTR_KPARAM_INFO
	.align		4
.L_21:
        /*0058*/ 	.byte	0x04, 0x17
        /*005a*/ 	.short	(.L_23 - .L_22)
.L_22:
        /*005c*/ 	.word	0x00000000
        /*0060*/ 	.short	0x0002
        /*0062*/ 	.short	0x0010
        /*0064*/ 	.byte	0x00, 0xf4, 0x21, 0x00


	//----- nvinfo : EIATTR_KPARAM_INFO
	.align		4
.L_23:
        /*0068*/ 	.byte	0x04, 0x17
        /*006a*/ 	.short	(.L_25 - .L_24)
.L_24:
        /*006c*/ 	.word	0x00000000
        /*0070*/ 	.short	0x0001
        /*0072*/ 	.short	0x0008
        /*0074*/ 	.byte	0x00, 0xf4, 0x21, 0x00


	//----- nvinfo : EIATTR_KPARAM_INFO
	.align		4
.L_25:
        /*0078*/ 	.byte	0x04, 0x17
        /*007a*/ 	.short	(.L_27 - .L_26)
.L_26:
        /*007c*/ 	.word	0x00000000
        /*0080*/ 	.short	0x0000
        /*0082*/ 	.short	0x0000
        /*0084*/ 	.byte	0x00, 0xf4, 0x21, 0x00


	//----- nvinfo : EIATTR_SPARSE_MMA_MASK
	.align		4
.L_27:
        /*0088*/ 	.byte	0x03, 0x50
        /*008a*/ 	.short	0x0000


	//----- nvinfo : EIATTR_MAXREG_COUNT
	.align		4
        /*008c*/ 	.byte	0x03, 0x1b
        /*008e*/ 	.short	0x00ff


	//----- nvinfo : EIATTR_EXIT_INSTR_OFFSETS
	.align		4
        /*0090*/ 	.byte	0x04, 0x1c
        /*0092*/ 	.short	(.L_29 - .L_28)


	//   ....[0]....
.L_28:
        /*0094*/ 	.word	0x000012e0


	//----- nvinfo : EIATTR_REQNTID
	.align		4
.L_29:
        /*0098*/ 	.byte	0x04, 0x10
        /*009a*/ 	.short	(.L_31 - .L_30)
.L_30:
        /*009c*/ 	.word	0x00000080
        /*00a0*/ 	.word	0x00000001
        /*00a4*/ 	.word	0x00000001


	//----- nvinfo : EIATTR_CBANK_PARAM_SIZE
	.align		4
.L_31:
        /*00a8*/ 	.byte	0x03, 0x19
        /*00aa*/ 	.short	0x003c


	//----- nvinfo : EIATTR_PARAM_CBANK
	.align		4
        /*00ac*/ 	.byte	0x04, 0x0a
        /*00ae*/ 	.short	(.L_33 - .L_32)
	.align		4
.L_32:
        /*00b0*/ 	.word	index@(.nv.constant0.triton_poi_fused_cat_38)
        /*00b4*/ 	.short	0x0210
        /*00b6*/ 	.short	0x003c


	//----- nvinfo : EIATTR_SW_WAR
	.align		4
.L_33:
        /*00b8*/ 	.byte	0x04, 0x36
        /*00ba*/ 	.short	(.L_35 - .L_34)
.L_34:
        /*00bc*/ 	.word	0x00000008
.L_35:


//--------------------- .nv.callgraph             --------------------------
	.section	.nv.callgraph,"",@"SHT_CUDA_CALLGRAPH"
	.align	4
	.sectionentsize	8
	.align		4
        /*0000*/ 	.word	0x00000000
	.align		4
        /*0004*/ 	.word	0xffffffff
	.align		4
        /*0008*/ 	.word	0x00000000
	.align		4
        /*000c*/ 	.word	0xfffffffe
	.align		4
        /*0010*/ 	.word	0x00000000
	.align		4
        /*0014*/ 	.word	0xfffffffd
	.align		4
        /*0018*/ 	.word	0x00000000
	.align		4
        /*001c*/ 	.word	0xfffffffc


//--------------------- .nv.constant4             --------------------------
	.section	.nv.constant4,"a",@progbits
	.align	8
	.align		8
.nv.constant4:
        /*0000*/ 	.dword	_$_str
	.align		8
        /*0008*/ 	.dword	_$_str_$_2


//--------------------- .text.triton_poi_fused_cat_38 --------------------------
	.section	.text.triton_poi_fused_cat_38,"ax",@progbits
	.align	128
        .global         triton_poi_fused_cat_38
        .type           triton_poi_fused_cat_38,@function
        .size           triton_poi_fused_cat_38,(.L_x_1 - triton_poi_fused_cat_38)
        .other          triton_poi_fused_cat_38,@"STO_CUDA_ENTRY STV_DEFAULT"
triton_poi_fused_cat_38:
.text.triton_poi_fused_cat_38:
[----:B------:R-:W-:Y:S01]  /*0000*/  LDC R1, c[0x0][0x28] ;  /* 0x00000a00ff017b82 */ /* 0x000fe20000000800 */
[----:B------:R-:W1:Y:S07]  /*0010*/  S2R R0, SR_TID.X ;  /* 0x0000000000007919 */ /* 0x000e6e0000002100 */
[----:B------:R-:W2:Y:S01]  /*0020*/  LDC.64 R10, c[0x0][0x228] ;  /* 0x00008a00ff0a7b82 */ /* 0x000ea20000000a00 */
[----:B------:R-:W-:Y:S01]  /*0030*/  IMAD.MOV.U32 R32, RZ, RZ, RZ ;  /* 0x000000ffff207224 */ /* 0x000fe200078e00ff */
[----:B------:R-:W-:Y:S01]  /*0040*/  ULDC.64 UR4, c[0x0][0x208] ;  /* 0x0000820000047ab9 */ /* 0x000fe20000000a00 */
[----:B------:R-:W3:Y:S01]  /*0050*/  S2R R5, SR_CTAID.X ;  /* 0x0000000000057919 */ /* 0x000ee20000002500 */
[----:B------:R-:W-:Y:S01]  /*0060*/  IMAD.MOV.U32 R36, RZ, RZ, RZ ;  /* 0x000000ffff247224 */ /* 0x000fe200078e00ff */
[----:B------:R-:W-:-:S02]  /*0070*/  CS2R R34, SRZ ;  /* 0x0000000000227805 */ /* 0x000fc4000001ff00 */
[----:B------:R-:W-:Y:S01]  /*0080*/  CS2R R16, SRZ ;  /* 0x0000000000107805 */ /* 0x000fe2000001ff00 */
[----:B------:R-:W-:Y:S01]  /*0090*/  IMAD.MOV.U32 R18, RZ, RZ, RZ ;  /* 0x000000ffff127224 */ /* 0x000fe200078e00ff */
[----:B------:R-:W-:Y:S01]  /*00a0*/  CS2R R14, SRZ ;  /* 0x00000000000e7805 */ /* 0x000fe2000001ff00 */
[----:B------:R-:W4:Y:S08]  /*00b0*/  LDC.64 R12, c[0x0][0x230] ;  /* 0x00008c00ff0c7b82 */ /* 0x000f300000000a00 */
[----:B------:R-:W5:Y:S01]  /*00c0*/  LDC.64 R30, c[0x0][0x220] ;  /* 0x00008800ff1e7b82 */ /* 0x000f620000000a00 */
[----:B-1----:R-:W-:Y:S01]  /*00d0*/  IMAD.SHL.U32 R0, R0, 0x4, RZ ;  /* 0x0000000400007824 */ /* 0x002fe200078e00ff */
[----:B---3--:R-:W-:-:S04]  /*00e0*/  SHF.R.S32.HI R3, RZ, 0x15, R5 ;  /* 0x00000015ff037819 */ /* 0x008fc80000011405 */
[----:B------:R-:W-:Y:S02]  /*00f0*/  LOP3.LUT R0, R0, 0x1fc, RZ, 0xc0, !PT ;  /* 0x000001fc00007812 */ /* 0x000fe400078ec0ff */
[----:B------:R-:W-:-:S03]  /*0100*/  SGXT R3, R3, 0x1 ;  /* 0x000000010303781a */ /* 0x000fc60000000200 */
[----:B------:R-:W-:-:S05]  /*0110*/  IMAD R20, R5, 0x400, R0 ;  /* 0x0000040005147824 */ /* 0x000fca00078e0200 */
[----:B------:R-:W-:-:S04]  /*0120*/  LEA.HI R6, R3, R20, RZ, 0xc ;  /* 0x0000001403067211 */ /* 0x000fc800078f60ff */
[----:B------:R-:W-:-:S04]  /*0130*/  SHF.R.S32.HI R19, RZ, 0xc, R6 ;  /* 0x0000000cff137819 */ /* 0x000fc80000011406 */
[----:B------:R-:W-:-:S04]  /*0140*/  LEA.HI R0, R19, R19, RZ, 0x7 ;  /* 0x0000001313007211 */ /* 0x000fc800078f38ff */
[----:B------:R-:W-:-:S05]  /*0150*/  LOP3.LUT R0, R0, 0xffffff80, RZ, 0xc0, !PT ;  /* 0xffffff8000007812 */ /* 0x000fca00078ec0ff */
[----:B------:R-:W-:-:S04]  /*0160*/  IMAD.IADD R19, R19, 0x1, -R0 ;  /* 0x0000000113137824 */ /* 0x000fc800078e0a00 */
[C---:B--2---:R-:W-:Y:S01]  /*0170*/  IMAD.WIDE R4, R19.reuse, 0x4, R10 ;  /* 0x0000000413047825 */ /* 0x044fe200078e020a */
[----:B------:R-:W-:-:S13]  /*0180*/  ISETP.GT.AND P3, PT, R19, 0x3f, PT ;  /* 0x0000003f1300780c */ /* 0x000fda0003f64270 */
[----:B------:R-:W2:Y:S01]  /*0190*/  @P3 LDG.E.EL R32, desc[UR4][R4.64+-0x100] ;  /* 0xffff000404203981 */ /* 0x000ea2000c2e1900 */
[----:B------:R-:W-:-:S03]  /*01a0*/  VIADD R22, R20, 0x200 ;  /* 0x0000020014167836 */ /* 0x000fc60000000000 */
[----:B------:R-:W3:Y:S02]  /*01b0*/  @P3 LDG.E.EL R36, desc[UR4][R4.64+-0x100] ;  /* 0xffff000404243981 */ /* 0x000ee4000c2e1900 */
[----:B------:R-:W-:Y:S02]  /*01c0*/  LEA.HI R21, R3, R22, RZ, 0xc ;  /* 0x0000001603157211 */ /* 0x000fe400078f60ff */
[----:B------:R-:W3:Y:S02]  /*01d0*/  @P3 LDG.E.EL R34, desc[UR4][R4.64+-0x100] ;  /* 0xffff000404223981 */ /* 0x000ee4000c2e1900 */
[----:B------:R-:W-:Y:S02]  /*01e0*/  SHF.R.S32.HI R33, RZ, 0xc, R21 ;  /* 0x0000000cff217819 */ /* 0x000fe40000011415 */
[----:B------:R1:W3:Y:S02]  /*01f0*/  @P3 LDG.E.EL R35, desc[UR4][R4.64+-0x100] ;  /* 0xffff000404233981 */ /* 0x0002e4000c2e1900 */
[----:B------:R-:W-:-:S04]  /*0200*/  LEA.HI R0, R33, R33, RZ, 0x7 ;  /* 0x0000002121007211 */ /* 0x000fc800078f38ff */
[----:B------:R-:W-:-:S05]  /*0210*/  LOP3.LUT R0, R0, 0xffffff80, RZ, 0xc0, !PT ;  /* 0xffffff8000007812 */ /* 0x000fca00078ec0ff */
[----:B------:R-:W-:-:S05]  /*0220*/  IMAD.IADD R33, R33, 0x1, -R0 ;  /* 0x0000000121217824 */ /* 0x000fca00078e0a00 */
[C---:B------:R-:W-:Y:S01]  /*0230*/  ISETP.GT.AND P2, PT, R33.reuse, 0x3f, PT ;  /* 0x0000003f2100780c */ /* 0x040fe20003f44270 */
[----:B------:R-:W-:-:S12]  /*0240*/  IMAD.WIDE R10, R33, 0x4, R10 ;  /* 0x00000004210a7825 */ /* 0x000fd800078e020a */
[----:B------:R-:W3:Y:S04]  /*0250*/  @P2 LDG.E.EL R17, desc[UR4][R10.64+-0x100] ;  /* 0xffff00040a112981 */ /* 0x000ee8000c2e1900 */
[----:B------:R-:W3:Y:S04]  /*0260*/  @P2 LDG.E.EL R18, desc[UR4][R10.64+-0x100] ;  /* 0xffff00040a122981 */ /* 0x000ee8000c2e1900 */
[----:B------:R-:W3:Y:S04]  /*0270*/  @P2 LDG.E.EL R15, desc[UR4][R10.64+-0x100] ;  /* 0xffff00040a0f2981 */ /* 0x000ee8000c2e1900 */
[----:B------:R5:W3:Y:S01]  /*0280*/  @P2 LDG.E.EL R14, desc[UR4][R10.64+-0x100] ;  /* 0xffff00040a0e2981 */ /* 0x000ae2000c2e1900 */
[----:B-1----:R-:W-:Y:S01]  /*0290*/  CS2R R4, SRZ ;  /* 0x0000000000047805 */ /* 0x002fe2000001ff00 */
[----:B------:R-:W-:-:S02]  /*02a0*/  IMAD.MOV.U32 R40, RZ, RZ, RZ ;  /* 0x000000ffff287224 */ /* 0x000fc400078e00ff */
[----:B------:R-:W-:Y:S02]  /*02b0*/  IMAD.MOV.U32 R0, RZ, RZ, RZ ;  /* 0x000000ffff007224 */ /* 0x000fe400078e00ff */
[----:B------:R-:W-:Y:S02]  /*02c0*/  IMAD.MOV.U32 R2, RZ, RZ, RZ ;  /* 0x000000ffff027224 */ /* 0x000fe400078e00ff */
[----:B----4-:R-:W-:Y:S01]  /*02d0*/  IMAD.WIDE R38, R19, 0x4, R12 ;  /* 0x0000000413267825 */ /* 0x010fe200078e020c */
[----:B0----5:R-:W0:Y:S04]  /*02e0*/  LDC.64 R10, c[0x0][0x238] ;  /* 0x00008e00ff0a7b82 */ /* 0x021e280000000a00 */
[----:B------:R-:W4:Y:S04]  /*02f0*/  @P3 LDG.E.EL R40, desc[UR4][R38.64+-0x100] ;  /* 0xffff000426283981 */ /* 0x000f28000c2e1900 */
[----:B------:R-:W5:Y:S04]  /*0300*/  @P3 LDG.E.EL R0, desc[UR4][R38.64+-0x100] ;  /* 0xffff000426003981 */ /* 0x000f68000c2e1900 */
[----:B------:R-:W4:Y:S04]  /*0310*/  @P3 LDG.E.EL R2, desc[UR4][R38.64+-0x100] ;  /* 0xffff000426023981 */ /* 0x000f28000c2e1900 */
[----:B------:R1:W4:Y:S02]  /*0320*/  @P3 LDG.E.EL R4, desc[UR4][R38.64+-0x100] ;  /* 0xffff000426043981 */ /* 0x000324000c2e1900 */
[----:B-1----:R-:W-:-:S04]  /*0330*/  LEA.HI R38, R3, R20, RZ, 0x13 ;  /* 0x0000001403267211 */ /* 0x002fc800078f98ff */
[----:B------:R-:W-:-:S05]  /*0340*/  LOP3.LUT R41, R38, 0xfff80000, RZ, 0xc0, !PT ;  /* 0xfff8000026297812 */ /* 0x000fca00078ec0ff */
[----:B------:R-:W-:Y:S01]  /*0350*/  IMAD.IADD R42, R20, 0x1, -R41 ;  /* 0x00000001142a7824 */ /* 0x000fe200078e0a29 */
[----:B------:R-:W-:Y:S01]  /*0360*/  CS2R R8, SRZ ;  /* 0x0000000000087805 */ /* 0x000fe2000001ff00 */
[----:B------:R-:W-:Y:S02]  /*0370*/  IMAD.MOV.U32 R43, RZ, RZ, RZ ;  /* 0x000000ffff2b7224 */ /* 0x000fe400078e00ff */
[--C-:B------:R-:W-:Y:S01]  /*0380*/  IMAD.WIDE R28, R19, 0x4, R30.reuse ;  /* 0x00000004131c7825 */ /* 0x100fe200078e021e */
[----:B------:R-:W-:Y:S02]  /*0390*/  CS2R R26, SRZ ;  /* 0x00000000001a7805 */ /* 0x000fe4000001ff00 */
[----:B------:R-:W-:Y:S01]  /*03a0*/  CS2R R24, SRZ ;  /* 0x0000000000187805 */ /* 0x000fe2000001ff00 */
[----:B------:R-:W-:Y:S01]  /*03b0*/  IMAD.MOV.U32 R7, RZ, RZ, RZ ;  /* 0x000000ffff077224 */ /* 0x000fe200078e00ff */
[----:B------:R-:W4:Y:S01]  /*03c0*/  @P3 LDG.E.EL R8, desc[UR4][R28.64+-0x100] ;  /* 0xffff00041c083981 */ /* 0x000f22000c2e1900 */
[----:B------:R-:W-:-:S03]  /*03d0*/  IMAD.WIDE R30, R33, 0x4, R30 ;  /* 0x00000004211e7825 */ /* 0x000fc600078e021e */
[----:B------:R-:W4:Y:S01]  /*03e0*/  @P3 LDG.E.EL R16, desc[UR4][R28.64+-0x100] ;  /* 0xffff00041c103981 */ /* 0x000f22000c2e1900 */
[----:B------:R-:W-:-:S03]  /*03f0*/  IMAD.MOV.U32 R23, RZ, RZ, RZ ;  /* 0x000000ffff177224 */ /* 0x000fc600078e00ff */
[----:B------:R-:W4:Y:S01]  /*0400*/  @P3 LDG.E.EL R9, desc[UR4][R28.64+-0x100] ;  /* 0xffff00041c093981 */ /* 0x000f22000c2e1900 */
[----:B------:R-:W-:-:S03]  /*0410*/  IMAD.WIDE R12, R33, 0x4, R12 ;  /* 0x00000004210c7825 */ /* 0x000fc600078e020c */
[----:B------:R1:W4:Y:S01]  /*0420*/  @P3 LDG.E.EL R43, desc[UR4][R28.64+-0x100] ;  /* 0xffff00041c2b3981 */ /* 0x000322000c2e1900 */
[----:B------:R-:W-:Y:S02]  /*0430*/  LOP3.LUT R39, R6, 0xfffff000, RZ, 0xc0, !PT ;  /* 0xfffff00006277812 */ /* 0x000fe400078ec0ff */
[----:B------:R-:W-:Y:S01]  /*0440*/  LEA.HI R37, R3, R22, RZ, 0x13 ;  /* 0x0000001603257211 */ /* 0x000fe200078f98ff */
[----:B------:R-:W4:Y:S01]  /*0450*/  @P2 LDG.E.EL R5, desc[UR4][R30.64+-0x100] ;  /* 0xffff00041e052981 */ /* 0x000f22000c2e1900 */
[----:B------:R-:W-:-:S03]  /*0460*/  IMAD.MOV.U32 R45, RZ, RZ, RZ ;  /* 0x000000ffff2d7224 */ /* 0x000fc600078e00ff */
[----:B------:R-:W4:Y:S01]  /*0470*/  @P2 LDG.E.EL R7, desc[UR4][R30.64+-0x100] ;  /* 0xffff00041e072981 */ /* 0x000f22000c2e1900 */
[----:B-1----:R-:W-:-:S03]  /*0480*/  CS2R R28, SRZ ;  /* 0x00000000001c7805 */ /* 0x002fc6000001ff00 */
[----:B------:R-:W4:Y:S01]  /*0490*/  @P2 LDG.E.EL R26, desc[UR4][R30.64+-0x100] ;  /* 0xffff00041e1a2981 */ /* 0x000f22000c2e1900 */
[----:B------:R-:W-:-:S03]  /*04a0*/  SHF.R.S32.HI R3, RZ, 0x13, R38 ;  /* 0x00000013ff037819 */ /* 0x000fc60000011426 */
[----:B------:R1:W4:Y:S01]  /*04b0*/  @P2 LDG.E.EL R24, desc[UR4][R30.64+-0x100] ;  /* 0xffff00041e182981 */ /* 0x000322000c2e1900 */
[----:B------:R-:W-:-:S03]  /*04c0*/  LOP3.LUT R21, R21, 0xfffff000, RZ, 0xc0, !PT ;  /* 0xfffff00015157812 */ /* 0x000fc600078ec0ff */
[----:B------:R-:W4:Y:S01]  /*04d0*/  @P2 LDG.E.EL R28, desc[UR4][R12.64+-0x100] ;  /* 0xffff00040c1c2981 */ /* 0x000f22000c2e1900 */
[----:B------:R-:W-:-:S03]  /*04e0*/  LOP3.LUT R44, R37, 0xfff80000, RZ, 0xc0, !PT ;  /* 0xfff80000252c7812 */ /* 0x000fc600078ec0ff */
[----:B------:R-:W4:Y:S01]  /*04f0*/  @P2 LDG.E.EL R27, desc[UR4][R12.64+-0x100] ;  /* 0xffff00040c1b2981 */ /* 0x000f22000c2e1900 */
[----:B-1----:R-:W-:-:S03]  /*0500*/  CS2R R30, SRZ ;  /* 0x00000000001e7805 */ /* 0x002fc6000001ff00 */
[----:B------:R-:W4:Y:S01]  /*0510*/  @P2 LDG.E.EL R25, desc[UR4][R12.64+-0x100] ;  /* 0xffff00040c192981 */ /* 0x000f22000c2e1900 */
[----:B------:R-:W-:-:S03]  /*0520*/  IMAD.IADD R6, R20, 0x1, -R39 ;  /* 0x0000000114067824 */ /* 0x000fc600078e0a27 */
[----:B------:R0:W4:Y:S01]  /*0530*/  @P2 LDG.E.EL R23, desc[UR4][R12.64+-0x100] ;  /* 0xffff00040c172981 */ /* 0x000122000c2e1900 */
[----:B------:R-:W-:Y:S02]  /*0540*/  IMAD.IADD R38, R22, 0x1, -R21 ;  /* 0x0000000116267824 */ /* 0x000fe400078e0a15 */
[----:B------:R-:W-:Y:S02]  /*0550*/  IMAD R39, R3, 0x40000, R42 ;  /* 0x0004000003277824 */ /* 0x000fe400078e022a */
[----:B0-----:R-:W-:-:S05]  /*0560*/  IMAD.WIDE R12, R19, 0x4, R10 ;  /* 0x00000004130c7825 */ /* 0x001fca00078e020a */
[----:B------:R-:W4:Y:S01]  /*0570*/  @P3 LDG.E.EL R45, desc[UR4][R12.64+-0x100] ;  /* 0xffff00040c2d3981 */ /* 0x000f22000c2e1900 */
[----:B------:R-:W-:-:S03]  /*0580*/  IMAD.MOV.U32 R21, RZ, RZ, RZ ;  /* 0x000000ffff157224 */ /* 0x000fc600078e00ff */
[----:B------:R-:W4:Y:S01]  /*0590*/  @P3 LDG.E.EL R31, desc[UR4][R12.64+-0x100] ;  /* 0xffff00040c1f3981 */ /* 0x000f22000c2e1900 */
[----:B------:R-:W-:-:S03]  /*05a0*/  IMAD.WIDE R10, R33, 0x4, R10 ;  /* 0x00000004210a7825 */ /* 0x000fc600078e020a */
[----:B------:R-:W4:Y:S04]  /*05b0*/  @P3 LDG.E.EL R29, desc[UR4][R12.64+-0x100] ;  /* 0xffff00040c1d3981 */ /* 0x000f28000c2e1900 */
[----:B------:R0:W4:Y:S04]  /*05c0*/  @P3 LDG.E.EL R30, desc[UR4][R12.64+-0x100] ;  /* 0xffff00040c1e3981 */ /* 0x000128000c2e1900 */
[----:B------:R-:W4:Y:S01]  /*05d0*/  @P2 LDG.E.EL R21, desc[UR4][R10.64+-0x100] ;  /* 0xffff00040a152981 */ /* 0x000f22000c2e1900 */
[----:B0-----:R-:W-:Y:S02]  /*05e0*/  IMAD.IADD R13, R22, 0x1, -R44 ;  /* 0x00000001160d7824 */ /* 0x001fe400078e0a2c */
[----:B------:R-:W-:-:S02]  /*05f0*/  IMAD R12, R3, 0x40000, R6 ;  /* 0x00040000030c7824 */ /* 0x000fc400078e0206 */
[----:B------:R-:W-:Y:S02]  /*0600*/  IMAD.MOV.U32 R22, RZ, RZ, RZ ;  /* 0x000000ffff167224 */ /* 0x000fe400078e00ff */
[----:B------:R-:W-:Y:S02]  /*0610*/  IMAD.MOV.U32 R3, RZ, RZ, RZ ;  /* 0x000000ffff037224 */ /* 0x000fe400078e00ff */
[----:B------:R-:W-:Y:S02]  /*0620*/  IMAD.MOV.U32 R6, RZ, RZ, RZ ;  /* 0x000000ffff067224 */ /* 0x000fe400078e00ff */
[----:B------:R-:W4:Y:S04]  /*0630*/  @P2 LDG.E.EL R22, desc[UR4][R10.64+-0x100] ;  /* 0xffff00040a162981 */ /* 0x000f28000c2e1900 */
[----:B------:R-:W4:Y:S04]  /*0640*/  @P2 LDG.E.EL R3, desc[UR4][R10.64+-0x100] ;  /* 0xffff00040a032981 */ /* 0x000f28000c2e1900 */
[----:B------:R0:W4:Y:S02]  /*0650*/  @P2 LDG.E.EL R6, desc[UR4][R10.64+-0x100] ;  /* 0xffff00040a062981 */ /* 0x000124000c2e1900 */
[----:B0-----:R-:W-:-:S05]  /*0660*/  SHF.R.S32.HI R10, RZ, 0x13, R37 ;  /* 0x00000013ff0a7819 */ /* 0x001fca0000011425 */
[C---:B------:R-:W-:Y:S02]  /*0670*/  IMAD R37, R10.reuse, 0x40000, R13 ;  /* 0x000400000a257824 */ /* 0x040fe400078e020d */
[----:B------:R-:W-:Y:S02]  /*0680*/  IMAD R38, R10, 0x40000, R38 ;  /* 0x000400000a267824 */ /* 0x000fe400078e0226 */
[----:B------:R-:W-:Y:S01]  /*0690*/  IMAD.MOV.U32 R10, RZ, RZ, 0x3e800000 ;  /* 0x3e800000ff0a7424 */ /* 0x000fe200078e00ff */
[C---:B------:R-:W-:Y:S01]  /*06a0*/  ISETP.GE.AND P1, PT, R19.reuse, 0x40, PT ;  /* 0x000000401300780c */ /* 0x040fe20003f26270 */
[----:B------:R-:W-:Y:S02]  /*06b0*/  IMAD R12, R19, 0x1000, R12 ;  /* 0x00001000130c7824 */ /* 0x000fe400078e020c */
[----:B------:R-:W-:Y:S01]  /*06c0*/  IMAD R11, R33, 0x1000, R38 ;  /* 0x00001000210b7824 */ /* 0x000fe200078e0226 */
[----:B--2---:R-:W-:-:S05]  /*06d0*/  SEL R32, R32, RZ, P3 ;  /* 0x000000ff20207207 */ /* 0x004fca0001800000 */
[----:B------:R-:W-:-:S06]  /*06e0*/  FADD R41, R32, 9.9999997473787516356e-06 ;  /* 0x3727c5ac20297421 */ /* 0x000fcc0000000000 */
[----:B------:R-:W0:Y:S01]  /*06f0*/  MUFU.SQRT R41, R41 ;  /* 0x0000002900297308 */ /* 0x000e220000002000 */
[----:B---3--:R-:W-:-:S05]  /*0700*/  SEL R32, R36, RZ, P3 ;  /* 0x000000ff24207207 */ /* 0x008fca0001800000 */
[----:B------:R-:W-:Y:S01]  /*0710*/  FADD R32, R32, 9.9999997473787516356e-06 ;  /* 0x3727c5ac20207421 */ /* 0x000fe20000000000 */
[----:B0-----:R-:W-:-:S05]  /*0720*/  FSETP.GT.AND P0, PT, R41, 8.50705917302346158658e+37, PT ;  /* 0x7e8000002900780b */ /* 0x001fca0003f04000 */
[----:B------:R-:W0:Y:S01]  /*0730*/  MUFU.SQRT R32, R32 ;  /* 0x0000002000207308 */ /* 0x000e220000002000 */
[----:B------:R-:W-:Y:S02]  /*0740*/  FSETP.GEU.AND P5, PT, R41, 1.175494350822287508e-38, PT ;  /* 0x008000002900780b */ /* 0x000fe40003fae000 */
[----:B------:R-:W-:-:S05]  /*0750*/  SEL R34, R34, RZ, P3 ;  /* 0x000000ff22227207 */ /* 0x000fca0001800000 */
[----:B------:R-:W-:Y:S01]  /*0760*/  FADD R36, R34, 9.9999997473787516356e-06 ;  /* 0x3727c5ac22247421 */ /* 0x000fe20000000000 */
[----:B------:R-:W-:Y:S01]  /*0770*/  @P0 FMUL R41, R41, 0.25 ;  /* 0x3e80000029290820 */ /* 0x000fe20000400000 */
[----:B------:R-:W-:-:S04]  /*0780*/  SEL R34, R35, RZ, P3 ;  /* 0x000000ff23227207 */ /* 0x000fc80001800000 */
[----:B------:R-:W-:Y:S01]  /*0790*/  @!P5 FMUL R41, R41, 16777216 ;  /* 0x4b8000002929d820 */ /* 0x000fe20000400000 */
[----:B0-----:R-:W-:Y:S01]  /*07a0*/  FSETP.GT.AND P4, PT, R32, 8.50705917302346158658e+37, PT ;  /* 0x7e8000002000780b */ /* 0x001fe20003f84000 */
[----:B------:R-:W0:Y:S01]  /*07b0*/  MUFU.SQRT R35, R36 ;  /* 0x0000002400237308 */ /* 0x000e220000002000 */
[----:B------:R-:W-:Y:S01]  /*07c0*/  FADD R34, R34, 9.9999997473787516356e-06 ;  /* 0x3727c5ac22227421 */ /* 0x000fe20000000000 */
[----:B------:R-:W-:-:S06]  /*07d0*/  FSETP.GEU.AND P6, PT, R32, 1.175494350822287508e-38, PT ;  /* 0x008000002000780b */ /* 0x000fcc0003fce000 */
[----:B------:R-:W1:Y:S01]  /*07e0*/  MUFU.RCP R44, R41 ;  /* 0x00000029002c7308 */ /* 0x000e620000001000 */
[----:B------:R-:W-:Y:S02]  /*07f0*/  SEL R13, R17, RZ, P2 ;  /* 0x000000ff110d7207 */ /* 0x000fe40001000000 */
[----:B------:R-:W-:Y:S01]  /*0800*/  FSEL R19, R10, 1, P0 ;  /* 0x3f8000000a137808 */ /* 0x000fe20000000000 */
[----:B------:R-:W-:-:S04]  /*0810*/  @P4 FMUL R32, R32, 0.25 ;  /* 0x3e80000020204820 */ /* 0x000fc80000400000 */
[----:B------:R-:W2:Y:S01]  /*0820*/  MUFU.SQRT R34, R34 ;  /* 0x0000002200227308 */ /* 0x000ea20000002000 */
[----:B------:R-:W-:Y:S01]  /*0830*/  FADD R13, R13, 9.9999997473787516356e-06 ;  /* 0x3727c5ac0d0d7421 */ /* 0x000fe20000000000 */
[----:B------:R-:W-:Y:S01]  /*0840*/  @!P5 FMUL R19, R19, 16777216 ;  /* 0x4b8000001313d820 */ /* 0x000fe20000400000 */
[C---:B0-----:R-:W-:Y:S01]  /*0850*/  FSETP.GT.AND P5, PT, R35.reuse, 8.50705917302346158658e+37, PT ;  /* 0x7e8000002300780b */ /* 0x041fe20003fa4000 */
[----:B------:R-:W-:Y:S02]  /*0860*/  @!P6 FMUL R32, R32, 16777216 ;  /* 0x4b8000002020e820 */ /* 0x000fe40000400000 */
[----:B-1----:R-:W-:Y:S01]  /*0870*/  FMUL R44, R44, R19 ;  /* 0x000000132c2c7220 */ /* 0x002fe20000400000 */
[----:B------:R-:W-:Y:S01]  /*0880*/  FSEL R19, R10, 1, P4 ;  /* 0x3f8000000a137808 */ /* 0x000fe20002000000 */
[----:B------:R-:W0:Y:S01]  /*0890*/  MUFU.SQRT R13, R13 ;  /* 0x0000000d000d7308 */ /* 0x000e220000002000 */
[----:B------:R-:W-:Y:S02]  /*08a0*/  FSETP.GEU.AND P4, PT, R35, 1.175494350822287508e-38, PT ;  /* 0x008000002300780b */ /* 0x000fe40003f8e000 */
[----:B------:R-:W-:Y:S01]  /*08b0*/  SEL R17, R18, RZ, P2 ;  /* 0x000000ff12117207 */ /* 0x000fe20001000000 */
[----:B------:R-:W-:-:S04]  /*08c0*/  @!P6 FMUL R19, R19, 16777216 ;  /* 0x4b8000001313e820 */ /* 0x000fc80000400000 */
[----:B------:R-:W1:Y:S01]  /*08d0*/  MUFU.RCP R38, R32 ;  /* 0x0000002000267308 */ /* 0x000e620000001000 */
[----:B--2---:R-:W-:Y:S01]  /*08e0*/  FSETP.GT.AND P6, PT, R34, 8.50705917302346158658e+37, PT ;  /* 0x7e8000002200780b */ /* 0x004fe20003fc4000 */
[----:B------:R-:W-:Y:S01]  /*08f0*/  FADD R17, R17, 9.9999997473787516356e-06 ;  /* 0x3727c5ac11117421 */ /* 0x000fe20000000000 */
[----:B------:R-:W-:Y:S01]  /*0900*/  FSEL R42, R10, 1, P5 ;  /* 0x3f8000000a2a7808 */ /* 0x000fe20002800000 */
[----:B------:R-:W-:Y:S01]  /*0910*/  @P5 FMUL R35, R35, 0.25 ;  /* 0x3e80000023235820 */ /* 0x000fe20000400000 */
[----:B------:R-:W-:Y:S02]  /*0920*/  SEL R15, R15, RZ, P2 ;  /* 0x000000ff0f0f7207 */ /* 0x000fe40001000000 */
[----:B------:R-:W-:Y:S01]  /*0930*/  FSETP.GEU.AND P5, PT, R34, 1.175494350822287508e-38, PT ;  /* 0x008000002200780b */ /* 0x000fe20003fae000 */
[----:B------:R-:W2:Y:S01]  /*0940*/  MUFU.SQRT R17, R17 ;  /* 0x0000001100117308 */ /* 0x000ea20000002000 */
[----:B------:R-:W-:Y:S01]  /*0950*/  @!P4 FMUL R35, R35, 16777216 ;  /* 0x4b8000002323c820 */ /* 0x000fe20000400000 */
[----:B------:R-:W-:Y:S01]  /*0960*/  @!P4 FMUL R42, R42, 16777216 ;  /* 0x4b8000002a2ac820 */ /* 0x000fe20000400000 */
[----:B0-----:R-:W-:Y:S01]  /*0970*/  FSETP.GT.AND P4, PT, R13, 8.50705917302346158658e+37, PT ;  /* 0x7e8000000d00780b */ /* 0x001fe20003f84000 */
[----:B------:R-:W-:-:S02]  /*0980*/  FADD R15, R15, 9.9999997473787516356e-06 ;  /* 0x3727c5ac0f0f7421 */ /* 0x000fc40000000000 */
[----:B------:R-:W-:Y:S01]  /*0990*/  @P6 FMUL R34, R34, 0.25 ;  /* 0x3e80000022226820 */ /* 0x000fe20000400000 */
[----:B-1----:R-:W-:Y:S01]  /*09a0*/  FMUL R38, R38, R19 ;  /* 0x0000001326267220 */ /* 0x002fe20000400000 */
[----:B------:R-:W-:Y:S02]  /*09b0*/  FSEL R19, R10, 1, P6 ;  /* 0x3f8000000a137808 */ /* 0x000fe40003000000 */
[----:B------:R-:W-:Y:S01]  /*09c0*/  FSETP.GEU.AND P6, PT, R13, 1.175494350822287508e-38, PT ;  /* 0x008000000d00780b */ /* 0x000fe20003fce000 */
[----:B------:R-:W0:Y:S01]  /*09d0*/  MUFU.SQRT R15, R15 ;  /* 0x0000000f000f7308 */ /* 0x000e220000002000 */
[----:B------:R-:W-:Y:S01]  /*09e0*/  @!P5 FMUL R34, R34, 16777216 ;  /* 0x4b8000002222d820 */ /* 0x000fe20000400000 */
[----:B------:R-:W-:Y:S01]  /*09f0*/  @!P5 FMUL R19, R19, 16777216 ;  /* 0x4b8000001313d820 */ /* 0x000fe20000400000 */
[----:B------:R-:W-:Y:S02]  /*0a00*/  SEL R14, R14, RZ, P2 ;  /* 0x000000ff0e0e7207 */ /* 0x000fe40001000000 */
[----:B------:R-:W-:Y:S01]  /*0a10*/  @P4 FMUL R13, R13, 0.25 ;  /* 0x3e8000000d0d4820 */ /* 0x000fe20000400000 */
[----:B--2---:R-:W-:-:S02]  /*0a20*/  FSETP.GT.AND P5, PT, R17, 8.50705917302346158658e+37, PT ;  /* 0x7e8000001100780b */ /* 0x004fc40003fa4000 */
[----:B------:R-:W-:Y:S01]  /*0a30*/  FSEL R18, R10, 1, P4 ;  /* 0x3f8000000a127808 */ /* 0x000fe20002000000 */
[----:B------:R-:W-:-:S03]  /*0a40*/  FADD R14, R14, 9.9999997473787516356e-06 ;  /* 0x3727c5ac0e0e7421 */ /* 0x000fc60000000000 */
[----:B------:R-:W-:Y:S01]  /*0a50*/  @!P6 FMUL R13, R13, 16777216 ;  /* 0x4b8000000d0de820 */ /* 0x000fe20000400000 */
[----:B------:R-:W-:Y:S01]  /*0a60*/  ISETP.GE.AND P0, PT, R33, 0x40, PT ;  /* 0x000000402100780c */ /* 0x000fe20003f06270 */
[----:B------:R1:W2:Y:S01]  /*0a70*/  MUFU.RCP R32, R34 ;  /* 0x0000002200207308 */ /* 0x0002a20000001000 */
[----:B------:R-:W-:Y:S01]  /*0a80*/  @!P6 FMUL R18, R18, 16777216 ;  /* 0x4b8000001212e820 */ /* 0x000fe20000400000 */
[----:B0-----:R-:W-:Y:S02]  /*0a90*/  FSETP.GT.AND P6, PT, R15, 8.50705917302346158658e+37, PT ;  /* 0x7e8000000f00780b */ /* 0x001fe40003fc4000 */
[----:B------:R-:W-:-:S04]  /*0aa0*/  FSETP.GEU.AND P4, PT, R17, 1.175494350822287508e-38, PT ;  /* 0x008000001100780b */ /* 0x000fc80003f8e000 */
[----:B------:R-:W0:Y:S01]  /*0ab0*/  MUFU.RCP R33, R13 ;  /* 0x0000000d00217308 */ /* 0x000e220000001000 */
[----:B------:R-:W-:Y:S01]  /*0ac0*/  @P5 FMUL R17, R17, 0.25 ;  /* 0x3e80000011115820 */ /* 0x000fe20000400000 */
[----:B-1----:R-:W-:Y:S02]  /*0ad0*/  FSEL R34, R10, 1, P5 ;  /* 0x3f8000000a227808 */ /* 0x002fe40002800000 */
[----:B------:R-:W-:-:S04]  /*0ae0*/  FSETP.GEU.AND P5, PT, R15, 1.175494350822287508e-38, PT ;  /* 0x008000000f00780b */ /* 0x000fc80003fae000 */
[----:B------:R-:W1:Y:S08]  /*0af0*/  MUFU.SQRT R14, R14 ;  /* 0x0000000e000e7308 */ /* 0x000e700000002000 */
[----:B------:R-:W3:Y:S01]  /*0b00*/  MUFU.RCP R35, R35 ;  /* 0x0000002300237308 */ /* 0x000ee20000001000 */
[----:B--2---:R-:W-:Y:S01]  /*0b10*/  FMUL R32, R32, R19 ;  /* 0x0000001320207220 */ /* 0x004fe20000400000 */
[----:B0-----:R-:W-:Y:S01]  /*0b20*/  FMUL R33, R33, R18 ;  /* 0x0000001221217220 */ /* 0x001fe20000400000 */
[----:B------:R-:W-:Y:S01]  /*0b30*/  @P6 FMUL R15, R15, 0.25 ;  /* 0x3e8000000f0f6820 */ /* 0x000fe20000400000 */
[----:B------:R-:W0:Y:S01]  /*0b40*/  LDC.64 R18, c[0x0][0x218] ;  /* 0x00008600ff127b82 */ /* 0x000e220000000a00 */
[----:B------:R-:W-:Y:S01]  /*0b50*/  @!P4 FMUL R17, R17, 16777216 ;  /* 0x4b8000001111c820 */ /* 0x000fe20000400000 */
[----:B------:R-:W-:Y:S01]  /*0b60*/  @!P4 FMUL R34, R34, 16777216 ;  /* 0x4b8000002222c820 */ /* 0x000fe20000400000 */
[----:B-1----:R-:W-:Y:S01]  /*0b70*/  FSETP.GT.AND P4, PT, R14, 8.50705917302346158658e+37, PT ;  /* 0x7e8000000e00780b */ /* 0x002fe20003f84000 */
[----:B------:R-:W-:-:S03]  /*0b80*/  @!P5 FMUL R15, R15, 16777216 ;  /* 0x4b8000000f0fd820 */ /* 0x000fc60000400000 */
[----:B------:R-:W1:Y:S01]  /*0b90*/  MUFU.RCP R17, R17 ;  /* 0x0000001100117308 */ /* 0x000e620000001000 */
[----:B---3--:R-:W-:Y:S01]  /*0ba0*/  FMUL R42, R35, R42 ;  /* 0x0000002a232a7220 */ /* 0x008fe20000400000 */
[----:B------:R-:W-:Y:S02]  /*0bb0*/  FSEL R35, R10, 1, P6 ;  /* 0x3f8000000a237808 */ /* 0x000fe40003000000 */
[----:B------:R-:W-:-:S04]  /*0bc0*/  FSETP.GEU.AND P6, PT, R14, 1.175494350822287508e-38, PT ;  /* 0x008000000e00780b */ /* 0x000fc80003fce000 */
[----:B------:R-:W2:Y:S01]  /*0bd0*/  MUFU.RCP R15, R15 ;  /* 0x0000000f000f7308 */ /* 0x000ea20000001000 */
[----:B------:R-:W-:Y:S01]  /*0be0*/  @P4 FMUL R14, R14, 0.25 ;  /* 0x3e8000000e0e4820 */ /* 0x000fe20000400000 */
[----:B------:R-:W-:Y:S01]  /*0bf0*/  @!P5 FMUL R35, R35, 16777216 ;  /* 0x4b8000002323d820 */ /* 0x000fe20000400000 */
[----:B------:R-:W-:Y:S01]  /*0c00*/  VIADD R13, R12, 0xfffc0000 ;  /* 0xfffc00000c0d7836 */ /* 0x000fe20000000000 */
[----:B------:R-:W-:Y:S01]  /*0c10*/  FSEL R41, R10, 1, P4 ;  /* 0x3f8000000a297808 */ /* 0x000fe20002000000 */
[----:B-1----:R-:W-:Y:S01]  /*0c20*/  FMUL R34, R17, R34 ;  /* 0x0000002211227220 */ /* 0x002fe20000400000 */
[----:B------:R-:W-:-:S03]  /*0c30*/  VIADD R17, R11, 0xfffc0000 ;  /* 0xfffc00000b117836 */ /* 0x000fc60000000000 */
[----:B------:R-:W-:Y:S01]  /*0c40*/  @!P6 FMUL R14, R14, 16777216 ;  /* 0x4b8000000e0ee820 */ /* 0x000fe20000400000 */
[----:B0-----:R-:W-:Y:S01]  /*0c50*/  IMAD.WIDE R10, R13, 0x4, R18 ;  /* 0x000000040d0a7825 */ /* 0x001fe200078e0212 */
[----:B------:R-:W-:-:S03]  /*0c60*/  CS2R R12, SRZ ;  /* 0x00000000000c7805 */ /* 0x000fc6000001ff00 */
[----:B--2---:R-:W-:Y:S01]  /*0c70*/  FMUL R35, R15, R35 ;  /* 0x000000230f237220 */ /* 0x004fe20000400000 */
[----:B------:R0:W1:Y:S02]  /*0c80*/  MUFU.RCP R36, R14 ;  /* 0x0000000e00247308 */ /* 0x0000640000001000 */
[----:B0-----:R-:W-:-:S06]  /*0c90*/  CS2R R14, SRZ ;  /* 0x00000000000e7805 */ /* 0x001fcc000001ff00 */
[----:B------:R0:W2:Y:S01]  /*0ca0*/  @P3 LDG.E.128 R12, desc[UR4][R10.64] ;  /* 0x000000040a0c3981 */ /* 0x0000a2000c1e1d00 */
[----:B------:R-:W-:Y:S01]  /*0cb0*/  @!P6 FMUL R41, R41, 16777216 ;  /* 0x4b8000002929e820 */ /* 0x000fe20000400000 */
[----:B------:R-:W-:Y:S01]  /*0cc0*/  IMAD.WIDE R18, R17, 0x4, R18 ;  /* 0x0000000411127825 */ /* 0x000fe200078e0212 */
[----:B----4-:R-:W-:-:S03]  /*0cd0*/  SEL R8, R8, RZ, P3 ;  /* 0x000000ff08087207 */ /* 0x010fc60001800000 */
[----:B-1----:R-:W-:Y:S01]  /*0ce0*/  FMUL R36, R36, R41 ;  /* 0x0000002924247220 */ /* 0x002fe20000400000 */
[----:B------:R-:W-:Y:S02]  /*0cf0*/  SEL R16, R16, RZ, P3 ;  /* 0x000000ff10107207 */ /* 0x000fe40001800000 */
[----:B------:R-:W-:Y:S02]  /*0d00*/  SEL R9, R9, RZ, P3 ;  /* 0x000000ff09097207 */ /* 0x000fe40001800000 */
[----:B0-----:R-:W-:Y:S02]  /*0d10*/  CS2R R10, SRZ ;  /* 0x00000000000a7805 */ /* 0x001fe4000001ff00 */
[----:B------:R-:W-:Y:S02]  /*0d20*/  SEL R40, R40, RZ, P3 ;  /* 0x000000ff28287207 */ /* 0x000fe40001800000 */
[----:B------:R-:W-:Y:S02]  /*0d30*/  SEL R45, R45, RZ, P3 ;  /* 0x000000ff2d2d7207 */ /* 0x000fe40001800000 */
[----:B--2---:R-:W-:-:S02]  /*0d40*/  SEL R17, R12, RZ, P3 ;  /* 0x000000ff0c117207 */ /* 0x004fc40001800000 */
[----:B------:R-:W-:Y:S02]  /*0d50*/  SEL R41, R13, RZ, P3 ;  /* 0x000000ff0d297207 */ /* 0x000fe40001800000 */
[----:B------:R-:W-:Y:S01]  /*0d60*/  SEL R12, R14, RZ, P3 ;  /* 0x000000ff0e0c7207 */ /* 0x000fe20001800000 */
[----:B------:R-:W-:Y:S02]  /*0d70*/  FADD R13, R17, -R8 ;  /* 0x80000008110d7221 */ /* 0x000fe40000000000 */
[----:B------:R-:W-:Y:S02]  /*0d80*/  FADD R41, R41, -R16 ;  /* 0x8000001029297221 */ /* 0x000fe40000000000 */
[----:B------:R-:W0:Y:S01]  /*0d90*/  LDC.64 R16, c[0x0][0x210] ;  /* 0x00008400ff107b82 */ /* 0x000e220000000a00 */
[----:B------:R-:W-:Y:S01]  /*0da0*/  FADD R12, R12, -R9 ;  /* 0x800000090c0c7221 */ /* 0x000fe20000000000 */
[----:B------:R-:W-:-:S06]  /*0db0*/  CS2R R8, SRZ ;  /* 0x0000000000087805 */ /* 0x000fcc000001ff00 */
[----:B------:R1:W2:Y:S01]  /*0dc0*/  @P2 LDG.E.128 R8, desc[UR4][R18.64] ;  /* 0x0000000412082981 */ /* 0x0002a2000c1e1d00 */
[----:B------:R-:W-:Y:S01]  /*0dd0*/  SEL R15, R15, RZ, P3 ;  /* 0x000000ff0f0f7207 */ /* 0x000fe20001800000 */
[----:B------:R-:W-:Y:S01]  /*0de0*/  FMUL R13, R44, R13 ;  /* 0x0000000d2c0d7220 */ /* 0x000fe20000400000 */
[----:B------:R-:W-:Y:S01]  /*0df0*/  SEL R14, R43, RZ, P3 ;  /* 0x000000ff2b0e7207 */ /* 0x000fe20001800000 */
[----:B------:R-:W-:Y:S02]  /*0e00*/  FMUL R42, R42, R12 ;  /* 0x0000000c2a2a7220 */ /* 0x000fe40000400000 */
[----:B------:R-:W-:Y:S01]  /*0e10*/  FFMA R40, R40, R13, R45 ;  /* 0x0000000d28287223 */ /* 0x000fe2000000002d */
[----:B------:R-:W-:Y:S01]  /*0e20*/  CS2R R12, SRZ ;  /* 0x00000000000c7805 */ /* 0x000fe2000001ff00 */
[----:B------:R-:W-:Y:S01]  /*0e30*/  FADD R43, R15, -R14 ;  /* 0x8000000e0f2b7221 */ /* 0x000fe20000000000 */
[----:B------:R-:W-:Y:S01]  /*0e40*/  CS2R R14, SRZ ;  /* 0x00000000000e7805 */ /* 0x000fe2000001ff00 */
[----:B------:R-:W-:Y:S01]  /*0e50*/  FMUL R41, R38, R41 ;  /* 0x0000002926297220 */ /* 0x000fe20000400000 */
[----:B-1----:R-:W-:Y:S01]  /*0e60*/  CS2R R18, SRZ ;  /* 0x0000000000127805 */ /* 0x002fe2000001ff00 */
[----:B0-----:R-:W-:-:S04]  /*0e70*/  IMAD.WIDE R44, R39, 0x4, R16 ;  /* 0x00000004272c7825 */ /* 0x001fc800078e0210 */
[----:B------:R-:W-:Y:S01]  /*0e80*/  IMAD.WIDE R38, R37, 0x4, R16 ;  /* 0x0000000425267825 */ /* 0x000fe200078e0210 */
[----:B------:R-:W-:Y:S01]  /*0e90*/  CS2R R16, SRZ ;  /* 0x0000000000107805 */ /* 0x000fe2000001ff00 */
[----:B------:R-:W3:Y:S05]  /*0ea0*/  @!P1 LDG.E.128 R12, desc[UR4][R44.64] ;  /* 0x000000042c0c9981 */ /* 0x000eea000c1e1d00 */
[----:B------:R-:W4:Y:S01]  /*0eb0*/  @!P0 LDG.E.128 R16, desc[UR4][R38.64] ;  /* 0x0000000426108981 */ /* 0x000f22000c1e1d00 */
[----:B------:R-:W-:Y:S02]  /*0ec0*/  SEL R2, R2, RZ, P3 ;  /* 0x000000ff02027207 */ /* 0x000fe40001800000 */
[----:B------:R-:W-:-:S02]  /*0ed0*/  SEL R29, R29, RZ, P3 ;  /* 0x000000ff1d1d7207 */ /* 0x000fc40001800000 */
[----:B-----5:R-:W-:Y:S02]  /*0ee0*/  SEL R37, R0, RZ, P3 ;  /* 0x000000ff00257207 */ /* 0x020fe40001800000 */
[----:B------:R-:W-:Y:S01]  /*0ef0*/  SEL R31, R31, RZ, P3 ;  /* 0x000000ff1f1f7207 */ /* 0x000fe20001800000 */
[----:B------:R-:W-:Y:S01]  /*0f00*/  FFMA R42, R2, R42, R29 ;  /* 0x0000002a022a7223 */ /* 0x000fe2000000001d */
[----:B------:R-:W-:-:S03]  /*0f10*/  SEL R5, R5, RZ, P2 ;  /* 0x000000ff05057207 */ /* 0x000fc60001000000 */
[----:B------:R-:W-:Y:S01]  /*0f20*/  FFMA R41, R37, R41, R31 ;  /* 0x0000002925297223 */ /* 0x000fe2000000001f */
[----:B------:R-:W-:Y:S02]  /*0f30*/  SEL R31, R26, RZ, P2 ;  /* 0x000000ff1a1f7207 */ /* 0x000fe40001000000 */
[----:B------:R-:W-:Y:S02]  /*0f40*/  SEL R26, R7, RZ, P2 ;  /* 0x000000ff071a7207 */ /* 0x000fe40001000000 */
[----:B------:R-:W-:Y:S01]  /*0f50*/  SEL R24, R24, RZ, P2 ;  /* 0x000000ff18187207 */ /* 0x000fe20001000000 */
[----:B------:R-:W-:Y:S01]  /*0f60*/  FMUL R0, R32, R43 ;  /* 0x0000002b20007220 */ /* 0x000fe20000400000 */
[----:B------:R-:W-:Y:S02]  /*0f70*/  SEL R37, R4, RZ, P3 ;  /* 0x000000ff04257207 */ /* 0x000fe40001800000 */
[----:B------:R-:W-:Y:S02]  /*0f80*/  SEL R30, R30, RZ, P3 ;  /* 0x000000ff1e1e7207 */ /* 0x000fe40001800000 */
[----:B------:R-:W-:-:S02]  /*0f90*/  SEL R7, R22, RZ, P2 ;  /* 0x000000ff16077207 */ /* 0x000fc40001000000 */
[----:B------:R-:W-:Y:S01]  /*0fa0*/  SEL R25, R25, RZ, P2 ;  /* 0x000000ff19197207 */ /* 0x000fe20001000000 */
[----:B------:R-:W-:Y:S01]  /*0fb0*/  FFMA R0, R37, R0, R30 ;  /* 0x0000000025007223 */ /* 0x000fe2000000001e */
[----:B------:R-:W-:Y:S02]  /*0fc0*/  SEL R23, R23, RZ, P2 ;  /* 0x000000ff17177207 */ /* 0x000fe40001000000 */
[----:B------:R-:W-:Y:S02]  /*0fd0*/  SEL R22, R3, RZ, P2 ;  /* 0x000000ff03167207 */ /* 0x000fe40001000000 */
[----:B------:R-:W-:Y:S02]  /*0fe0*/  SEL R6, R6, RZ, P2 ;  /* 0x000000ff06067207 */ /* 0x000fe40001000000 */
[----:B------:R-:W-:Y:S02]  /*0ff0*/  FSETP.GEU.AND P5, PT, R40, RZ, PT ;  /* 0x000000ff2800720b */ /* 0x000fe40003fae000 */
[----:B------:R-:W-:-:S02]  /*1000*/  FSETP.GEU.AND P4, PT, R41, RZ, PT ;  /* 0x000000ff2900720b */ /* 0x000fc40003f8e000 */
[----:B------:R-:W-:Y:S02]  /*1010*/  FSETP.GEU.AND P3, PT, R42, RZ, PT ;  /* 0x000000ff2a00720b */ /* 0x000fe40003f6e000 */
[----:B--2---:R-:W-:Y:S02]  /*1020*/  SEL R2, R8, RZ, P2 ;  /* 0x000000ff08027207 */ /* 0x004fe40001000000 */
[----:B------:R-:W-:Y:S02]  /*1030*/  SEL R29, R9, RZ, P2 ;  /* 0x000000ff091d7207 */ /* 0x000fe40001000000 */
[----:B------:R-:W0:Y:S01]  /*1040*/  LDC.64 R8, c[0x0][0x240] ;  /* 0x00009000ff087b82 */ /* 0x000e220000000a00 */
[----:B------:R-:W-:Y:S02]  /*1050*/  SEL R10, R10, RZ, P2 ;  /* 0x000000ff0a0a7207 */ /* 0x000fe40001000000 */
[----:B------:R-:W-:Y:S01]  /*1060*/  SEL R11, R11, RZ, P2 ;  /* 0x000000ff0b0b7207 */ /* 0x000fe20001000000 */
[----:B------:R-:W-:Y:S01]  /*1070*/  FADD R29, R29, -R26 ;  /* 0x8000001a1d1d7221 */ /* 0x000fe20000000000 */
[----:B------:R-:W-:Y:S01]  /*1080*/  FADD R2, R2, -R5 ;  /* 0x8000000502027221 */ /* 0x000fe20000000000 */
[----:B------:R-:W-:-:S02]  /*1090*/  FADD R4, R10, -R31 ;  /* 0x8000001f0a047221 */ /* 0x000fc40000000000 */
[----:B------:R-:W-:Y:S01]  /*10a0*/  FADD R11, R11, -R24 ;  /* 0x800000180b0b7221 */ /* 0x000fe20000000000 */
[----:B------:R-:W-:Y:S01]  /*10b0*/  SEL R5, R28, RZ, P2 ;  /* 0x000000ff1c057207 */ /* 0x000fe20001000000 */
[----:B------:R-:W-:Y:S01]  /*10c0*/  FMUL R4, R35, R4 ;  /* 0x0000000423047220 */ /* 0x000fe20000400000 */
[----:B------:R-:W-:Y:S01]  /*10d0*/  SEL R10, R27, RZ, P2 ;  /* 0x000000ff1b0a7207 */ /* 0x000fe20001000000 */
[----:B------:R-:W-:Y:S01]  /*10e0*/  FMUL R29, R34, R29 ;  /* 0x0000001d221d7220 */ /* 0x000fe20000400000 */
[----:B------:R-:W-:Y:S01]  /*10f0*/  SEL R24, R21, RZ, P2 ;  /* 0x000000ff15187207 */ /* 0x000fe20001000000 */
[----:B------:R-:W-:Y:S01]  /*1100*/  FMUL R2, R33, R2 ;  /* 0x0000000221027220 */ /* 0x000fe20000400000 */
[----:B------:R-:W-:Y:S01]  /*1110*/  FMUL R11, R36, R11 ;  /* 0x0000000b240b7220 */ /* 0x000fe20000400000 */
[----:B------:R-:W-:Y:S01]  /*1120*/  FFMA R29, R10, R29, R7 ;  /* 0x0000001d0a1d7223 */ /* 0x000fe20000000007 */
[----:B------:R-:W-:Y:S01]  /*1130*/  FFMA R4, R25, R4, R22 ;  /* 0x0000000419047223 */ /* 0x000fe20000000016 */
[----:B------:R-:W-:Y:S01]  /*1140*/  FFMA R2, R5, R2, R24 ;  /* 0x0000000205027223 */ /* 0x000fe20000000018 */
[----:B------:R-:W-:Y:S01]  /*1150*/  FFMA R6, R23, R11, R6 ;  /* 0x0000000b17067223 */ /* 0x000fe20000000006 */
[----:B------:R-:W-:-:S02]  /*1160*/  FSETP.GEU.AND P2, PT, R0, RZ, PT ;  /* 0x000000ff0000720b */ /* 0x000fc40003f4e000 */
[----:B---3--:R-:W-:Y:S02]  /*1170*/  SEL R12, R12, RZ, !P1 ;  /* 0x000000ff0c0c7207 */ /* 0x008fe40004800000 */
[----:B------:R-:W-:Y:S02]  /*1180*/  SEL R13, R13, RZ, !P1 ;  /* 0x000000ff0d0d7207 */ /* 0x000fe40004800000 */
[----:B------:R-:W-:Y:S02]  /*1190*/  SEL R14, R14, RZ, !P1 ;  /* 0x000000ff0e0e7207 */ /* 0x000fe40004800000 */
[----:B------:R-:W-:Y:S02]  /*11a0*/  SEL R15, R15, RZ, !P1 ;  /* 0x000000ff0f0f7207 */ /* 0x000fe40004800000 */
[----:B------:R-:W-:Y:S02]  /*11b0*/  @P1 SEL R12, R40, RZ, P5 ;  /* 0x000000ff280c1207 */ /* 0x000fe40002800000 */
[----:B------:R-:W-:-:S02]  /*11c0*/  @P1 SEL R13, R41, RZ, P4 ;  /* 0x000000ff290d1207 */ /* 0x000fc40002000000 */
[----:B------:R-:W-:Y:S02]  /*11d0*/  @P1 SEL R14, R42, RZ, P3 ;  /* 0x000000ff2a0e1207 */ /* 0x000fe40001800000 */
[----:B------:R-:W-:Y:S02]  /*11e0*/  @P1 SEL R15, R0, RZ, P2 ;  /* 0x000000ff000f1207 */ /* 0x000fe40001000000 */
[----:B------:R-:W-:Y:S02]  /*11f0*/  FSETP.GEU.AND P4, PT, R2, RZ, PT ;  /* 0x000000ff0200720b */ /* 0x000fe40003f8e000 */
[----:B------:R-:W-:Y:S02]  /*1200*/  FSETP.GEU.AND P3, PT, R29, RZ, PT ;  /* 0x000000ff1d00720b */ /* 0x000fe40003f6e000 */
[----:B------:R-:W-:Y:S02]  /*1210*/  FSETP.GEU.AND P2, PT, R4, RZ, PT ;  /* 0x000000ff0400720b */ /* 0x000fe40003f4e000 */
[----:B------:R-:W-:Y:S01]  /*1220*/  FSETP.GEU.AND P1, PT, R6, RZ, PT ;  /* 0x000000ff0600720b */ /* 0x000fe20003f2e000 */
[----:B0-----:R-:W-:Y:S01]  /*1230*/  IMAD.WIDE R8, R20, 0x4, R8 ;  /* 0x0000000414087825 */ /* 0x001fe200078e0208 */
[----:B----4-:R-:W-:-:S02]  /*1240*/  SEL R16, R16, RZ, !P0 ;  /* 0x000000ff10107207 */ /* 0x010fc40004000000 */
[----:B------:R-:W-:Y:S02]  /*1250*/  SEL R17, R17, RZ, !P0 ;  /* 0x000000ff11117207 */ /* 0x000fe40004000000 */
[----:B------:R-:W-:Y:S02]  /*1260*/  SEL R18, R18, RZ, !P0 ;  /* 0x000000ff12127207 */ /* 0x000fe40004000000 */
[----:B------:R-:W-:Y:S02]  /*1270*/  SEL R19, R19, RZ, !P0 ;  /* 0x000000ff13137207 */ /* 0x000fe40004000000 */
[----:B------:R-:W-:Y:S02]  /*1280*/  @P0 SEL R16, R2, RZ, P4 ;  /* 0x000000ff02100207 */ /* 0x000fe40002000000 */
[----:B------:R-:W-:Y:S02]  /*1290*/  @P0 SEL R17, R29, RZ, P3 ;  /* 0x000000ff1d110207 */ /* 0x000fe40001800000 */
[----:B------:R-:W-:-:S02]  /*12a0*/  @P0 SEL R18, R4, RZ, P2 ;  /* 0x000000ff04120207 */ /* 0x000fc40001000000 */
[----:B------:R-:W-:Y:S01]  /*12b0*/  @P0 SEL R19, R6, RZ, P1 ;  /* 0x000000ff06130207 */ /* 0x000fe20000800000 */
[----:B------:R-:W-:Y:S04]  /*12c0*/  STG.E.128 desc[UR4][R8.64], R12 ;  /* 0x0000000c08007986 */ /* 0x000fe8000c101d04 */
[----:B------:R-:W-:Y:S01]  /*12d0*/  STG.E.128 desc[UR4][R8.64+0x800], R16 ;  /* 0x0008001008007986 */ /* 0x000fe2000c101d04 */
[----:B------:R-:W-:Y:S05]  /*12e0*/  EXIT ;  /* 0x000000000000794d */ /* 0x000fea0003800000 */
.L_x_0:
[----:B------:R-:W-:-:S00]  /*12f0*/  BRA `(.L_x_0) ;  /* 0xfffffffc00fc7947 */ /* 0x000fc0000383ffff */
[----:B------:R-:W-:-:S00]  /*1300*/  NOP ;  /* 0x0000000000007918 */ /* 0x000fc00000000000 */
[----:B------:R-:W-:-:S00]  /*1310*/  NOP ;  /* 0x0000000000007918 */ /* 0x000fc00000000000 */
[----:B------:R-:W-:-:S00]  /*1320*/  NOP ;  /* 0x0000000000007918 */ /* 0x000fc00000000000 */
[----:B------:R-:W-:-:S00]  /*1330*/  NOP ;  /* 0x0000000000007918 */ /* 0x000fc00000000000 */
[----:B------:R-:W-:-:S00]  /*1340*/  NOP ;  /* 0x0000000000007918 */ /* 0x000fc00000000000 */
[----:B------:R-:W-:-:S00]  /*1350*/  NOP ;  /* 0x0000000000007918 */ /* 0x000fc00000000000 */
[----:B------:R-:W-:-:S00]  /*1360*/  NOP ;  /* 0x0000000000007918 */ /* 0x000fc00000000000 */
[----:B------:R-:W-:-:S00]  /*1370*/  NOP ;  /* 0x0000000000007918 */ /* 0x000fc00000000000 */
.L_x_1:


//--------------------- .nv.global.init           --------------------------
	.section	.nv.global.init,"aw",@progbits
.nv.global.init:
	.type		_$_str,@object
	.size		_$_str,(_$_str_$_2 - _$_str)
_$_str:
        /*0000*/ 	.byte	0x5f, 0x5f, 0x43, 0x55, 0x44, 0x41, 0x5f, 0x46, 0x54, 0x5a, 0x00
	.type		_$_str_$_2,@object
	.size		_$_str_$_2,(.L_1 - _$_str_$_2)
_$_str_$_2:
        /*000b*/ 	.byte	0x5f, 0x5f, 0x43, 0x55, 0x44, 0x41, 0x5f, 0x50, 0x52, 0x45, 0x43, 0x5f, 0x53, 0x51, 0x52, 0x54
        /*001b*/ 	.byte	0x00
.L_1:


//--------------------- .nv.constant0.triton_poi_fused_cat_38 --------------------------
	.section	.nv.constant0.triton_poi_fused_cat_38,"a",@progbits
	.sectionflags	@""
	.align	4
.nv.constant0.triton_poi_fused_cat_38:
	.zero		588
